//
// Generated by NVIDIA NVVM Compiler
//
// Compiler Build ID: CL-36424714
// Cuda compilation tools, release 13.0, V13.0.88
// Based on NVVM 20.0.0
//

.version 9.0
.target sm_100
.address_size 64

	// .globl	_Z14vec_add_kernelPfS_S_i

.visible .entry _Z14vec_add_kernelPfS_S_i(
	.param .u64 .ptr .align 1 _Z14vec_add_kernelPfS_S_i_param_0,
	.param .u64 .ptr .align 1 _Z14vec_add_kernelPfS_S_i_param_1,
	.param .u64 .ptr .align 1 _Z14vec_add_kernelPfS_S_i_param_2,
	.param .u32 _Z14vec_add_kernelPfS_S_i_param_3
)
{
	.reg .pred 	%p<2>;
	.reg .b32 	%r<6>;
	.reg .b32 	%f<5>;
	.reg .b64 	%rd<11>;

	ld.param.u64 	%rd1, [_Z14vec_add_kernelPfS_S_i_param_0];
	ld.param.u64 	%rd2, [_Z14vec_add_kernelPfS_S_i_param_1];
	ld.param.u64 	%rd3, [_Z14vec_add_kernelPfS_S_i_param_2];
	ld.param.u32 	%r2, [_Z14vec_add_kernelPfS_S_i_param_3];
	mov.u32 	%r3, %ntid.x;
	mov.u32 	%r4, %ctaid.x;
	mov.u32 	%r5, %tid.x;
	mad.lo.s32 	%r1, %r3, %r4, %r5;
	setp.ge.s32 	%p1, %r1, %r2;
	@%p1 bra 	$L__BB0_2;
	cvta.to.global.u64 	%rd4, %rd1;
	cvta.to.global.u64 	%rd5, %rd2;
	cvta.to.global.u64 	%rd6, %rd3;
	mul.wide.s32 	%rd7, %r1, 4;
	add.s64 	%rd8, %rd4, %rd7;
	ld.global.f32 	%f1, [%rd8];
	add.s64 	%rd9, %rd5, %rd7;
	ld.global.f32 	%f2, [%rd9];
	add.f32 	%f3, %f1, %f2;
	add.f32 	%f4, %f3, 0f00000000;
	add.s64 	%rd10, %rd6, %rd7;
	st.global.f32 	[%rd10], %f4;
$L__BB0_2:
	ret;

}


// ===== COMPILED SASS (sm_100) =====

	.target	sm_100

	.elftype	@"ET_EXEC"


//--------------------- .note.nv.tkinfo           --------------------------
	.section	.note.nv.tkinfo,"",@"SHT_NOTE"
	.sectionflags	@"SHF_NOTE_NV_TKINFO"
	.tkinfo
        /*0018*/ 	.word	0x00000002
        /*0030*/ 	.string	""
        /*0030*/ 	.string	"ptxas"
        /*0030*/ 	.string	"Cuda compilation tools, release 13.0, V13.0.88"
        /*0030*/ 	.string	"Build cuda_13.0.r13.0/compiler.36424714_0"
        /*0030*/ 	.string	"-arch sm_100 -m 64 "



//--------------------- .note.nv.cuinfo           --------------------------
	.section	.note.nv.cuinfo,"",@"SHT_NOTE"
	.sectionflags	@"SHF_NOTE_NV_CUINFO"
        /*0018*/ 	.short	0x0002
        /*001a*/ 	.short	0x0064
        /*001c*/ 	.short	0x0082
	.zero		2


//--------------------- .nv.info                  --------------------------
	.section	.nv.info,"",@"SHT_CUDA_INFO"
	.align	4


	//----- nvinfo : EIATTR_REGCOUNT
	.align		4
        /*0000*/ 	.byte	0x04, 0x2f
        /*0002*/ 	.short	(.L_1 - .L_0)
	.align		4
.L_0:
        /*0004*/ 	.word	index@(_Z14vec_add_kernelPfS_S_i)
        /*0008*/ 	.word	0x0000000c


	//----- nvinfo : EIATTR_FRAME_SIZE
	.align		4
.L_1:
        /*000c*/ 	.byte	0x04, 0x11
        /*000e*/ 	.short	(.L_3 - .L_2)
	.align		4
.L_2:
        /*0010*/ 	.word	index@(_Z14vec_add_kernelPfS_S_i)
        /*0014*/ 	.word	0x00000000


	//----- nvinfo : EIATTR_MIN_STACK_SIZE
	.align		4
.L_3:
        /*0018*/ 	.byte	0x04, 0x12
        /*001a*/ 	.short	(.L_5 - .L_4)
	.align		4
.L_4:
        /*001c*/ 	.word	index@(_Z14vec_add_kernelPfS_S_i)
        /*0020*/ 	.word	0x00000000
.L_5:


//--------------------- .nv.compat                --------------------------
	.section	.nv.compat,"",@"SHT_CUDA_COMPAT_INFO"
	.align	4
        /*0000*/ 	.byte	0x02, 0x09, 0x00, 0x00, 0x02, 0x02, 0x01, 0x00, 0x02, 0x05, 0x05, 0x00, 0x03, 0x07, 0x01, 0x01
        /*0010*/ 	.byte	0x02, 0x03, 0x00, 0x00, 0x02, 0x06, 0x01, 0x00, 0x04, 0x0b, 0x08, 0x00, 0x09, 0x00, 0x00, 0x00
        /*0020*/ 	.byte	0x00, 0x00, 0x00, 0x00


//--------------------- .nv.info._Z14vec_add_kernelPfS_S_i --------------------------
	.section	.nv.info._Z14vec_add_kernelPfS_S_i,"",@"SHT_CUDA_INFO"
	.sectionflags	@""
	.align	4


	//----- nvinfo : EIATTR_CUDA_API_VERSION
	.align		4
        /*0000*/ 	.byte	0x04, 0x37
        /*0002*/ 	.short	(.L_7 - .L_6)
.L_6:
        /*0004*/ 	.word	0x00000082


	//----- nvinfo : EIATTR_KPARAM_INFO
	.align		4
.L_7:
        /*0008*/ 	.byte	0x04, 0x17
        /*000a*/ 	.short	(.L_9 - .L_8)
.L_8:
        /*000c*/ 	.word	0x00000000
        /*0010*/ 	.short	0x0003
        /*0012*/ 	.short	0x0018
        /*0014*/ 	.byte	0x00, 0xf0, 0x11, 0x00


	//----- nvinfo : EIATTR_KPARAM_INFO
	.align		4
.L_9:
        /*0018*/ 	.byte	0x04, 0x17
        /*001a*/ 	.short	(.L_11 - .L_10)
.L_10:
        /*001c*/ 	.word	0x00000000
        /*0020*/ 	.short	0x0002
        /*0022*/ 	.short	0x0010
        /*0024*/ 	.byte	0x00, 0xf5, 0x21, 0x00


	//----- nvinfo : EIATTR_KPARAM_INFO
	.align		4
.L_11:
        /*0028*/ 	.byte	0x04, 0x17
        /*002a*/ 	.short	(.L_13 - .L_12)
.L_12:
        /*002c*/ 	.word	0x00000000
        /*0030*/ 	.short	0x0001
        /*0032*/ 	.short	0x0008
        /*0034*/ 	.byte	0x00, 0xf5, 0x21, 0x00


	//----- nvinfo : EIATTR_KPARAM_INFO
	.align		4
.L_13:
        /*0038*/ 	.byte	0x04, 0x17
        /*003a*/ 	.short	(.L_15 - .L_14)
.L_14:
        /*003c*/ 	.word	0x00000000
        /*0040*/ 	.short	0x0000
        /*0042*/ 	.short	0x0000
        /*0044*/ 	.byte	0x00, 0xf5, 0x21, 0x00


	//----- nvinfo : EIATTR_SPARSE_MMA_MASK
	.align		4
.L_15:
        /*0048*/ 	.byte	0x03, 0x50
        /*004a*/ 	.short	0x0000


	//----- nvinfo : EIATTR_MAXREG_COUNT
	.align		4
        /*004c*/ 	.byte	0x03, 0x1b
        /*004e*/ 	.short	0x00ff


	//----- nvinfo : EIATTR_MERCURY_ISA_VERSION
	.align		4
        /*0050*/ 	.byte	0x03, 0x5f
        /*0052*/ 	.short	0x0101


	//----- nvinfo : EIATTR_VRC_CTA_INIT_COUNT
	.align		4
        /*0054*/ 	.byte	0x02, 0x4a
	.zero		1
	.zero		1


	//----- nvinfo : EIATTR_EXIT_INSTR_OFFSETS
	.align		4
        /*0058*/ 	.byte	0x04, 0x1c
        /*005a*/ 	.short	(.L_17 - .L_16)


	//   ....[0]....
.L_16:
        /*005c*/ 	.word	0x00000070


	//   ....[1]....
        /*0060*/ 	.word	0x00000140


	//----- nvinfo : EIATTR_CBANK_PARAM_SIZE
	.align		4
.L_17:
        /*0064*/ 	.byte	0x03, 0x19
        /*0066*/ 	.short	0x001c


	//----- nvinfo : EIATTR_PARAM_CBANK
	.align		4
        /*0068*/ 	.byte	0x04, 0x0a
        /*006a*/ 	.short	(.L_19 - .L_18)
	.align		4
.L_18:
        /*006c*/ 	.word	index@(.nv.constant0._Z14vec_add_kernelPfS_S_i)
        /*0070*/ 	.short	0x0380
        /*0072*/ 	.short	0x001c


	//----- nvinfo : EIATTR_SW_WAR
	.align		4
.L_19:
        /*0074*/ 	.byte	0x04, 0x36
        /*0076*/ 	.short	(.L_21 - .L_20)
.L_20:
        /*0078*/ 	.word	0x00000008
.L_21:


//--------------------- .nv.callgraph             --------------------------
	.section	.nv.callgraph,"",@"SHT_CUDA_CALLGRAPH"
	.align	4
	.sectionentsize	8
	.align		4
        /*0000*/ 	.word	0x00000000
	.align		4
        /*0004*/ 	.word	0xffffffff
	.align		4
        /*0008*/ 	.word	0x00000000
	.align		4
        /*000c*/ 	.word	0xfffffffe
	.align		4
        /*0010*/ 	.word	0x00000000
	.align		4
        /*0014*/ 	.word	0xfffffffd
	.align		4
        /*0018*/ 	.word	0x00000000
	.align		4
        /*001c*/ 	.word	0xfffffffc


//--------------------- .text._Z14vec_add_kernelPfS_S_i --------------------------
	.section	.text._Z14vec_add_kernelPfS_S_i,"ax",@progbits
	.align	128
        .global         _Z14vec_add_kernelPfS_S_i
        .type           _Z14vec_add_kernelPfS_S_i,@function
        .size           _Z14vec_add_kernelPfS_S_i,(.L_x_1 - _Z14vec_add_kernelPfS_S_i)
        .other          _Z14vec_add_kernelPfS_S_i,@"STO_CUDA_ENTRY STV_DEFAULT"
_Z14vec_add_kernelPfS_S_i:
.text._Z14vec_add_kernelPfS_S_i:
[----:B------:R-:W-:Y:S01]  /*0000*/  LDC R1, c[0x0][0x37c] ;  /* 0x0000df00ff017b82 */ /* 0x000fe20000000800 */
[----:B------:R-:W0:Y:S01]  /*0010*/  S2R R9, SR_CTAID.X ;  /* 0x0000000000097919 */ /* 0x000e220000002500 */
[----:B------:R-:W0:Y:S01]  /*0020*/  LDCU UR4, c[0x0][0x360] ;  /* 0x00006c00ff0477ac */ /* 0x000e220008000800 */
[----:B------:R-:W0:Y:S01]  /*0030*/  S2R R0, SR_TID.X ;  /* 0x0000000000007919 */ /* 0x000e220000002100 */
[----:B------:R-:W1:Y:S01]  /*0040*/  LDCU UR5, c[0x0][0x398] ;  /* 0x00007300ff0577ac */ /* 0x000e620008000800 */
[----:B0-----:R-:W-:-:S05]  /*0050*/  IMAD R9, R9, UR4, R0 ;  /* 0x0000000409097c24 */ /* 0x001fca000f8e0200 */
[----:B-1----:R-:W-:-:S13]  /*0060*/  ISETP.GE.AND P0, PT, R9, UR5, PT ;  /* 0x0000000509007c0c */ /* 0x002fda000bf06270 */
[----:B------:R-:W-:Y:S05]  /*0070*/  @P0 EXIT ;  /* 0x000000000000094d */ /* 0x000fea0003800000 */
[----:B------:R-:W0:Y:S01]  /*0080*/  LDC.64 R2, c[0x0][0x380] ;  /* 0x0000e000ff027b82 */ /* 0x000e220000000a00 */
[----:B------:R-:W1:Y:S07]  /*0090*/  LDCU.64 UR4, c[0x0][0x358] ;  /* 0x00006b00ff0477ac */ /* 0x000e6e0008000a00 */
[----:B------:R-:W2:Y:S08]  /*00a0*/  LDC.64 R4, c[0x0][0x388] ;  /* 0x0000e200ff047b82 */ /* 0x000eb00000000a00 */
[----:B------:R-:W3:Y:S01]  /*00b0*/  LDC.64 R6, c[0x0][0x390] ;  /* 0x0000e400ff067b82 */ /* 0x000ee20000000a00 */
[----:B0-----:R-:W-:-:S06]  /*00c0*/  IMAD.WIDE R2, R9, 0x4, R2 ;  /* 0x0000000409027825 */ /* 0x001fcc00078e0202 */
[----:B-1----:R-:W4:Y:S01]  /*00d0*/  LDG.E R2, desc[UR4][R2.64] ;  /* 0x0000000402027981 */ /* 0x002f22000c1e1900 */
[----:B--2---:R-:W-:-:S06]  /*00e0*/  IMAD.WIDE R4, R9, 0x4, R4 ;  /* 0x0000000409047825 */ /* 0x004fcc00078e0204 */
[----:B------:R-:W4:Y:S01]  /*00f0*/  LDG.E R5, desc[UR4][R4.64] ;  /* 0x0000000404057981 */ /* 0x000f22000c1e1900 */
[----:B---3--:R-:W-:-:S04]  /*0100*/  IMAD.WIDE R6, R9, 0x4, R6 ;  /* 0x0000000409067825 */ /* 0x008fc800078e0206 */
[----:B----4-:R-:W-:-:S04]  /*0110*/  FADD R0, R2, R5 ;  /* 0x0000000502007221 */ /* 0x010fc80000000000 */
[----:B------:R-:W-:-:S05]  /*0120*/  FADD R9, RZ, R0 ;  /* 0x00000000ff097221 */ /* 0x000fca0000000000 */
[----:B------:R-:W-:Y:S01]  /*0130*/  STG.E desc[UR4][R6.64], R9 ;  /* 0x0000000906007986 */ /* 0x000fe2000c101904 */
[----:B------:R-:W-:Y:S05]  /*0140*/  EXIT ;  /* 0x000000000000794d */ /* 0x000fea0003800000 */
.L_x_0:
[----:B------:R-:W-:-:S00]  /*0150*/  BRA `(.L_x_0) ;  /* 0xfffffffc00fc7947 */ /* 0x000fc0000383ffff */
[----:B------:R-:W-:-:S00]  /*0160*/  NOP ;  /* 0x0000000000007918 */ /* 0x000fc00000000000 */
        /* <DEDUP_REMOVED lines=9> */
.L_x_1:


//--------------------- .nv.shared.reserved.0     --------------------------
	.section	.nv.shared.reserved.0,"aw",@nobits
	.weak		__nv_reservedSMEM_offset_0_alias
	.size		__nv_reservedSMEM_offset_0_alias, 0, 64
	.other		__nv_reservedSMEM_offset_0_alias,@"STO_CUDA_RESERVED_SHARED STV_DEFAULT"
__nv_reservedSMEM_offset_0_alias:
	.zero		0
	.zero		64


//--------------------- .nv.constant0._Z14vec_add_kernelPfS_S_i --------------------------
	.section	.nv.constant0._Z14vec_add_kernelPfS_S_i,"a",@progbits
	.sectionflags	@""
	.align	4
.nv.constant0._Z14vec_add_kernelPfS_S_i:
	.zero		924


//--------------------- SYMBOLS --------------------------

	.type		.nv.reservedSmem.offset0,@object
	.size		.nv.reservedSmem.offset0,0x4
